	.headerflags	@"EF_CUDA_TEXMODE_UNIFIED EF_CUDA_64BIT_ADDRESS EF_CUDA_ACCELERATORS EF_CUDA_SM90 EF_CUDA_VIRTUAL_SM(EF_CUDA_SM90)"
	.elftype	@"ET_EXEC"


//--------------------- .nv.info                  --------------------------
	.section	.nv.info,"",@"SHT_CUDA_INFO"
	.align	4


	//----- nvinfo : EIATTR_REGCOUNT
	.align		4
        /*0000*/ 	.byte	0x04, 0x2f
        /*0002*/ 	.short	(.L_3 - .L_2)
	.align		4
.L_2:
        /*0004*/ 	.word	index@(triton_poi_fused__native_batch_norm_legit_no_training_convolution_relu_1)
        /*0008*/ 	.word	0x0000001b


	//----- nvinfo : EIATTR_MIN_STACK_SIZE
	.align		4
.L_3:
        /*000c*/ 	.byte	0x04, 0x12
        /*000e*/ 	.short	(.L_5 - .L_4)
	.align		4
.L_4:
        /*0010*/ 	.word	index@(triton_poi_fused__native_batch_norm_legit_no_training_convolution_relu_1)
        /*0014*/ 	.word	0x00000000


	//----- nvinfo : EIATTR_FRAME_SIZE
	.align		4
.L_5:
        /*0018*/ 	.byte	0x04, 0x11
        /*001a*/ 	.short	(.L_7 - .L_6)
	.align		4
.L_6:
        /*001c*/ 	.word	index@(triton_poi_fused__native_batch_norm_legit_no_training_convolution_relu_1)
        /*0020*/ 	.word	0x00000000


	//----- nvinfo : EIATTR_MIN_STACK_SIZE
	.align		4
.L_7:
        /*0024*/ 	.byte	0x04, 0x12
        /*0026*/ 	.short	(.L_9 - .L_8)
	.align		4
.L_8:
        /*0028*/ 	.word	index@(triton_poi_fused__native_batch_norm_legit_no_training_convolution_relu_1)
        /*002c*/ 	.word	0x00000000
.L_9:


//--------------------- .nv.info.triton_poi_fused__native_batch_norm_legit_no_training_convolution_relu_1 --------------------------
	.section	.nv.info.triton_poi_fused__native_batch_norm_legit_no_training_convolution_relu_1,"",@"SHT_CUDA_INFO"
	.sectionflags	@""
	.align	4


	//----- nvinfo : EIATTR_CUDA_API_VERSION
	.align		4
        /*0000*/ 	.byte	0x04, 0x37
        /*0002*/ 	.short	(.L_11 - .L_10)
.L_10:
        /*0004*/ 	.word	0x0000007c


	//----- nvinfo : EIATTR_KPARAM_INFO
	.align		4
.L_11:
        /*0008*/ 	.byte	0x04, 0x17
        /*000a*/ 	.short	(.L_13 - .L_12)
.L_12:
        /*000c*/ 	.word	0x00000000
        /*0010*/ 	.short	0x0007
        /*0012*/ 	.short	0x0038
        /*0014*/ 	.byte	0x00, 0xf0, 0x11, 0x00


	//----- nvinfo : EIATTR_KPARAM_INFO
	.align		4
.L_13:
        /*0018*/ 	.byte	0x04, 0x17
        /*001a*/ 	.short	(.L_15 - .L_14)
.L_14:
        /*001c*/ 	.word	0x00000000
        /*0020*/ 	.short	0x0006
        /*0022*/ 	.short	0x0030
        /*0024*/ 	.byte	0x00, 0xf4, 0x21, 0x00


	//----- nvinfo : EIATTR_KPARAM_INFO
	.align		4
.L_15:
        /*0028*/ 	.byte	0x04, 0x17
        /*002a*/ 	.short	(.L_17 - .L_16)
.L_16:
        /*002c*/ 	.word	0x00000000
        /*0030*/ 	.short	0x0005
        /*0032*/ 	.short	0x0028
        /*0034*/ 	.byte	0x00, 0xf4, 0x21, 0x00


	//----- nvinfo : EIATTR_KPARAM_INFO
	.align		4
.L_17:
        /*0038*/ 	.byte	0x04, 0x17
        /*003a*/ 	.short	(.L_19 - .L_18)
.L_18:
        /*003c*/ 	.word	0x00000000
        /*0040*/ 	.short	0x0004
        /*0042*/ 	.short	0x0020
        /*0044*/ 	.byte	0x00, 0xf4, 0x21, 0x00


	//----- nvinfo : EIATTR_KPARAM_INFO
	.align		4
.L_19:
        /*0048*/ 	.byte	0x04, 0x17
        /*004a*/ 	.short	(.L_21 - .L_20)
.L_20:
        /*004c*/ 	.word	0x00000000
        /*0050*/ 	.short	0x0003
        /*0052*/ 	.short	0x0018
        /*0054*/ 	.byte	0x00, 0xf4, 0x21, 0x00


	//----- nvinfo : EIATTR_KPARAM_INFO
	.align		4
.L_21:
        /*0058*/ 	.byte	0x04, 0x17
        /*005a*/ 	.short	(.L_23 - .L_22)
.L_22:
        /*005c*/ 	.word	0x00000000
        /*0060*/ 	.short	0x0002
        /*0062*/ 	.short	0x0010
        /*0064*/ 	.byte	0x00, 0xf4, 0x21, 0x00


	//----- nvinfo : EIATTR_KPARAM_INFO
	.align		4
.L_23:
        /*0068*/ 	.byte	0x04, 0x17
        /*006a*/ 	.short	(.L_25 - .L_24)
.L_24:
        /*006c*/ 	.word	0x00000000
        /*0070*/ 	.short	0x0001
        /*0072*/ 	.short	0x0008
        /*0074*/ 	.byte	0x00, 0xf4, 0x21, 0x00


	//----- nvinfo : EIATTR_KPARAM_INFO
	.align		4
.L_25:
        /*0078*/ 	.byte	0x04, 0x17
        /*007a*/ 	.short	(.L_27 - .L_26)
.L_26:
        /*007c*/ 	.word	0x00000000
        /*0080*/ 	.short	0x0000
        /*0082*/ 	.short	0x0000
        /*0084*/ 	.byte	0x00, 0xf4, 0x21, 0x00


	//----- nvinfo : EIATTR_SPARSE_MMA_MASK
	.align		4
.L_27:
        /*0088*/ 	.byte	0x03, 0x50
        /*008a*/ 	.short	0x0000


	//----- nvinfo : EIATTR_MAXREG_COUNT
	.align		4
        /*008c*/ 	.byte	0x03, 0x1b
        /*008e*/ 	.short	0x00ff


	//----- nvinfo : EIATTR_EXIT_INSTR_OFFSETS
	.align		4
        /*0090*/ 	.byte	0x04, 0x1c
        /*0092*/ 	.short	(.L_29 - .L_28)


	//   ....[0]....
.L_28:
        /*0094*/ 	.word	0x00000520


	//   ....[1]....
        /*0098*/ 	.word	0x00000540


	//----- nvinfo : EIATTR_REQNTID
	.align		4
.L_29:
        /*009c*/ 	.byte	0x04, 0x10
        /*009e*/ 	.short	(.L_31 - .L_30)
.L_30:
        /*00a0*/ 	.word	0x00000020
        /*00a4*/ 	.word	0x00000001
        /*00a8*/ 	.word	0x00000001


	//----- nvinfo : EIATTR_CBANK_PARAM_SIZE
	.align		4
.L_31:
        /*00ac*/ 	.byte	0x03, 0x19
        /*00ae*/ 	.short	0x003c


	//----- nvinfo : EIATTR_PARAM_CBANK
	.align		4
        /*00b0*/ 	.byte	0x04, 0x0a
        /*00b2*/ 	.short	(.L_33 - .L_32)
	.align		4
.L_32:
        /*00b4*/ 	.word	index@(.nv.constant0.triton_poi_fused__native_batch_norm_legit_no_training_convolution_relu_1)
        /*00b8*/ 	.short	0x0210
        /*00ba*/ 	.short	0x003c


	//----- nvinfo : EIATTR_SW_WAR
	.align		4
.L_33:
        /*00bc*/ 	.byte	0x04, 0x36
        /*00be*/ 	.short	(.L_35 - .L_34)
.L_34:
        /*00c0*/ 	.word	0x00000008
.L_35:


//--------------------- .nv.callgraph             --------------------------
	.section	.nv.callgraph,"",@"SHT_CUDA_CALLGRAPH"
	.align	4
	.sectionentsize	8
	.align		4
        /*0000*/ 	.word	0x00000000
	.align		4
        /*0004*/ 	.word	0xffffffff
	.align		4
        /*0008*/ 	.word	0x00000000
	.align		4
        /*000c*/ 	.word	0xfffffffe
	.align		4
        /*0010*/ 	.word	0x00000000
	.align		4
        /*0014*/ 	.word	0xfffffffd
	.align		4
        /*0018*/ 	.word	0x00000000
	.align		4
        /*001c*/ 	.word	0xfffffffc


//--------------------- .nv.constant4             --------------------------
	.section	.nv.constant4,"a",@progbits
	.align	8
	.align		8
.nv.constant4:
        /*0000*/ 	.dword	_$_str
	.align		8
        /*0008*/ 	.dword	_$_str_$_2


//--------------------- .text.triton_poi_fused__native_batch_norm_legit_no_training_convolution_relu_1 --------------------------
	.section	.text.triton_poi_fused__native_batch_norm_legit_no_training_convolution_relu_1,"ax",@progbits
	.align	128
        .global         triton_poi_fused__native_batch_norm_legit_no_training_convolution_relu_1
        .type           triton_poi_fused__native_batch_norm_legit_no_training_convolution_relu_1,@function
        .size           triton_poi_fused__native_batch_norm_legit_no_training_convolution_relu_1,(.L_x_1 - triton_poi_fused__native_batch_norm_legit_no_training_convolution_relu_1)
        .other          triton_poi_fused__native_batch_norm_legit_no_training_convolution_relu_1,@"STO_CUDA_ENTRY STV_DEFAULT"
triton_poi_fused__native_batch_norm_legit_no_training_convolution_relu_1:
.text.triton_poi_fused__native_batch_norm_legit_no_training_convolution_relu_1:
[----:B------:R-:W0:Y:S01]  /*0000*/  LDC R1, c[0x0][0x28] ;  /* 0x00000a00ff017b82 */ /* 0x000e220000000800 */
[----:B------:R-:W1:Y:S01]  /*0010*/  S2R R0, SR_TID.X ;  /* 0x0000000000007919 */ /* 0x000e620000002100 */
[----:B------:R-:W-:Y:S01]  /*0020*/  CS2R R20, SRZ ;  /* 0x0000000000147805 */ /* 0x000fe2000001ff00 */
[----:B------:R-:W-:Y:S01]  /*0030*/  IMAD.MOV.U32 R22, RZ, RZ, RZ ;  /* 0x000000ffff167224 */ /* 0x000fe200078e00ff */
[----:B------:R-:W-:Y:S01]  /*0040*/  ULDC.64 UR4, c[0x0][0x208] ;  /* 0x0000820000047ab9 */ /* 0x000fe20000000a00 */
[----:B------:R-:W2:Y:S03]  /*0050*/  S2R R3, SR_CTAID.X ;  /* 0x0000000000037919 */ /* 0x000ea60000002500 */
[----:B------:R-:W3:Y:S08]  /*0060*/  LDC.64 R6, c[0x0][0x218] ;  /* 0x00008600ff067b82 */ /* 0x000ef00000000a00 */
[----:B------:R-:W4:Y:S08]  /*0070*/  LDC.64 R8, c[0x0][0x210] ;  /* 0x00008400ff087b82 */ /* 0x000f300000000a00 */
[----:B------:R-:W5:Y:S08]  /*0080*/  LDC.64 R10, c[0x0][0x220] ;  /* 0x00008800ff0a7b82 */ /* 0x000f700000000a00 */
[----:B------:R-:W3:Y:S01]  /*0090*/  LDC.64 R12, c[0x0][0x230] ;  /* 0x00008c00ff0c7b82 */ /* 0x000ee20000000a00 */
[----:B-1----:R-:W-:-:S02]  /*00a0*/  SHF.L.U32 R0, R0, 0x1, RZ ;  /* 0x0000000100007819 */ /* 0x002fc400000006ff */
[----:B--2---:R-:W-:-:S05]  /*00b0*/  SHF.R.S32.HI R5, RZ, 0x19, R3 ;  /* 0x00000019ff057819 */ /* 0x004fca0000011403 */
[----:B------:R-:W1:Y:S01]  /*00c0*/  LDC.64 R14, c[0x0][0x238] ;  /* 0x00008e00ff0e7b82 */ /* 0x000e620000000a00 */
[----:B------:R-:W-:Y:S02]  /*00d0*/  LOP3.LUT R0, R0, 0x3e, RZ, 0xc0, !PT ;  /* 0x0000003e00007812 */ /* 0x000fe400078ec0ff */
[----:B------:R-:W-:Y:S02]  /*00e0*/  SGXT R5, R5, 0x1 ;  /* 0x000000010505781a */ /* 0x000fe40000000200 */
[----:B------:R-:W-:-:S03]  /*00f0*/  LEA R0, R3, R0, 0x6 ;  /* 0x0000000003007211 */ /* 0x000fc600078e30ff */
[----:B------:R-:W2:Y:S01]  /*0100*/  LDC.64 R2, c[0x0][0x228] ;  /* 0x00008a00ff027b82 */ /* 0x000ea20000000a00 */
[----:B------:R-:W-:Y:S02]  /*0110*/  LEA.HI R5, R5, R0, RZ, 0x2 ;  /* 0x0000000005057211 */ /* 0x000fe400078f10ff */
[----:B------:R-:W-:Y:S02]  /*0120*/  ISETP.GE.AND P0, PT, R0, 0x40, PT ;  /* 0x000000400000780c */ /* 0x000fe40003f06270 */
[----:B------:R-:W-:-:S04]  /*0130*/  SHF.R.S32.HI R5, RZ, 0x2, R5 ;  /* 0x00000002ff057819 */ /* 0x000fc80000011405 */
[----:B------:R-:W-:-:S04]  /*0140*/  LEA.HI R4, R5, R5, RZ, 0x2 ;  /* 0x0000000505047211 */ /* 0x000fc800078f10ff */
[----:B------:R-:W-:-:S04]  /*0150*/  LOP3.LUT R4, R4, 0xfffffffc, RZ, 0xc0, !PT ;  /* 0xfffffffc04047812 */ /* 0x000fc800078ec0ff */
[----:B------:R-:W-:-:S05]  /*0160*/  IADD3 R17, R5, -R4, RZ ;  /* 0x8000000405117210 */ /* 0x000fca0007ffe0ff */
[----:B--2---:R-:W-:-:S05]  /*0170*/  IMAD.WIDE R2, R17, 0x4, R2 ;  /* 0x0000000411027825 */ /* 0x004fca00078e0202 */
[----:B------:R-:W2:Y:S04]  /*0180*/  @!P0 LDG.E.EL R20, desc[UR4][R2.64] ;  /* 0x0000000402148981 */ /* 0x000ea8000c2e1900 */
[----:B------:R4:W2:Y:S01]  /*0190*/  @!P0 LDG.E.EL R22, desc[UR4][R2.64] ;  /* 0x0000000402168981 */ /* 0x0008a2000c2e1900 */
[----:B------:R-:W-:Y:S01]  /*01a0*/  HFMA2.MMA R16, -RZ, RZ, 0, 0 ;  /* 0x00000000ff107435 */ /* 0x000fe200000001ff */
[----:B------:R-:W-:Y:S02]  /*01b0*/  CS2R R18, SRZ ;  /* 0x0000000000127805 */ /* 0x000fe4000001ff00 */
[----:B------:R-:W-:Y:S01]  /*01c0*/  CS2R R4, SRZ ;  /* 0x0000000000047805 */ /* 0x000fe2000001ff00 */
[----:B---3--:R-:W-:-:S05]  /*01d0*/  IMAD.WIDE R6, R17, 0x4, R6 ;  /* 0x0000000411067825 */ /* 0x008fca00078e0206 */
[----:B------:R-:W3:Y:S01]  /*01e0*/  @!P0 LDG.E.EL R19, desc[UR4][R6.64] ;  /* 0x0000000406138981 */ /* 0x000ee2000c2e1900 */
[----:B----4-:R-:W-:-:S03]  /*01f0*/  IMAD.WIDE R2, R0, 0x4, R8 ;  /* 0x0000000400027825 */ /* 0x010fc600078e0208 */
[----:B------:R4:W3:Y:S01]  /*0200*/  @!P0 LDG.E.EL R16, desc[UR4][R6.64] ;  /* 0x0000000406108981 */ /* 0x0008e2000c2e1900 */
[----:B-----5:R-:W-:-:S03]  /*0210*/  IMAD.WIDE R8, R17, 0x4, R10 ;  /* 0x0000000411087825 */ /* 0x020fc600078e020a */
[----:B------:R-:W3:Y:S01]  /*0220*/  @!P0 LDG.E.64 R4, desc[UR4][R2.64] ;  /* 0x0000000402048981 */ /* 0x000ee2000c1e1b00 */
[C---:B0-----:R-:W-:Y:S01]  /*0230*/  IMAD.WIDE R10, R17.reuse, 0x4, R12 ;  /* 0x00000004110a7825 */ /* 0x041fe200078e020c */
[----:B------:R-:W-:Y:S02]  /*0240*/  MOV R24, RZ ;  /* 0x000000ff00187202 */ /* 0x000fe40000000f00 */
[----:B------:R-:W5:Y:S01]  /*0250*/  @!P0 LDG.E.EL R21, desc[UR4][R8.64] ;  /* 0x0000000408158981 */ /* 0x000f62000c2e1900 */
[----:B-1----:R-:W-:Y:S01]  /*0260*/  IMAD.WIDE R12, R17, 0x4, R14 ;  /* 0x00000004110c7825 */ /* 0x002fe200078e020e */
[----:B------:R-:W-:Y:S01]  /*0270*/  CS2R R14, SRZ ;  /* 0x00000000000e7805 */ /* 0x000fe2000001ff00 */
[----:B----4-:R-:W0:Y:S01]  /*0280*/  LDC.64 R6, c[0x0][0x240] ;  /* 0x00009000ff067b82 */ /* 0x010e220000000a00 */
[----:B------:R-:W4:Y:S01]  /*0290*/  @!P0 LDG.E.EL R18, desc[UR4][R8.64] ;  /* 0x0000000408128981 */ /* 0x000f22000c2e1900 */
[----:B------:R-:W-:-:S03]  /*02a0*/  IMAD.MOV.U32 R17, RZ, RZ, RZ ;  /* 0x000000ffff117224 */ /* 0x000fc600078e00ff */
[----:B------:R-:W3:Y:S04]  /*02b0*/  @!P0 LDG.E.EL R14, desc[UR4][R10.64] ;  /* 0x000000040a0e8981 */ /* 0x000ee8000c2e1900 */
[----:B------:R1:W3:Y:S04]  /*02c0*/  @!P0 LDG.E.EL R15, desc[UR4][R10.64] ;  /* 0x000000040a0f8981 */ /* 0x0002e8000c2e1900 */
[----:B------:R-:W3:Y:S04]  /*02d0*/  @!P0 LDG.E.EL R17, desc[UR4][R12.64] ;  /* 0x000000040c118981 */ /* 0x000ee8000c2e1900 */
[----:B------:R3:W3:Y:S01]  /*02e0*/  @!P0 LDG.E.EL R24, desc[UR4][R12.64] ;  /* 0x000000040c188981 */ /* 0x0006e2000c2e1900 */
[----:B-1----:R-:W-:Y:S01]  /*02f0*/  HFMA2.MMA R10, -RZ, RZ, 1.625, 0 ;  /* 0x3e800000ff0a7435 */ /* 0x002fe200000001ff */
[----:B--2---:R-:W-:Y:S01]  /*0300*/  FADD R20, R20, 9.9999997473787516356e-06 ;  /* 0x3727c5ac14147421 */ /* 0x004fe20000000000 */
[----:B------:R-:W-:-:S03]  /*0310*/  FADD R22, R22, 9.9999997473787516356e-06 ;  /* 0x3727c5ac16167421 */ /* 0x000fc60000000000 */
[----:B------:R-:W1:Y:S08]  /*0320*/  MUFU.SQRT R8, R20 ;  /* 0x0000001400087308 */ /* 0x000e700000002000 */
[----:B------:R-:W2:Y:S01]  /*0330*/  MUFU.SQRT R9, R22 ;  /* 0x0000001600097308 */ /* 0x000ea20000002000 */
[C---:B-1----:R-:W-:Y:S02]  /*0340*/  FSETP.GT.AND P1, PT, R8.reuse, 8.50705917302346158658e+37, PT ;  /* 0x7e8000000800780b */ /* 0x042fe40003f24000 */
[----:B------:R-:W-:-:S02]  /*0350*/  FSETP.GEU.AND P3, PT, R8, 1.175494350822287508e-38, PT ;  /* 0x008000000800780b */ /* 0x000fc40003f6e000 */
[C---:B--2---:R-:W-:Y:S02]  /*0360*/  FSETP.GT.AND P2, PT, R9.reuse, 8.50705917302346158658e+37, PT ;  /* 0x7e8000000900780b */ /* 0x044fe40003f44000 */
[----:B------:R-:W-:-:S07]  /*0370*/  FSETP.GEU.AND P4, PT, R9, 1.175494350822287508e-38, PT ;  /* 0x008000000900780b */ /* 0x000fce0003f8e000 */
[----:B------:R-:W-:-:S04]  /*0380*/  @P1 FMUL R8, R8, 0.25 ;  /* 0x3e80000008081820 */ /* 0x000fc80000400000 */
[----:B------:R-:W-:Y:S01]  /*0390*/  @!P3 FMUL R8, R8, 16777216 ;  /* 0x4b8000000808b820 */ /* 0x000fe20000400000 */
[----:B------:R-:W-:-:S04]  /*03a0*/  @P2 FMUL R9, R9, 0.25 ;  /* 0x3e80000009092820 */ /* 0x000fc80000400000 */
[----:B------:R-:W-:Y:S01]  /*03b0*/  @!P4 FMUL R9, R9, 16777216 ;  /* 0x4b8000000909c820 */ /* 0x000fe20000400000 */
[----:B------:R-:W1:Y:S01]  /*03c0*/  MUFU.RCP R8, R8 ;  /* 0x0000000800087308 */ /* 0x000e620000001000 */
[----:B------:R-:W-:-:S07]  /*03d0*/  FSEL R11, R10, 1, P1 ;  /* 0x3f8000000a0b7808 */ /* 0x000fce0000800000 */
[----:B------:R-:W2:Y:S01]  /*03e0*/  MUFU.RCP R9, R9 ;  /* 0x0000000900097308 */ /* 0x000ea20000001000 */
[----:B------:R-:W-:Y:S01]  /*03f0*/  FSEL R10, R10, 1, P2 ;  /* 0x3f8000000a0a7808 */ /* 0x000fe20001000000 */
[----:B------:R-:W-:Y:S01]  /*0400*/  @!P3 FMUL R11, R11, 16777216 ;  /* 0x4b8000000b0bb820 */ /* 0x000fe20000400000 */
[----:B---3--:R-:W-:Y:S01]  /*0410*/  FADD R12, R19, R4 ;  /* 0x00000004130c7221 */ /* 0x008fe20000000000 */
[----:B------:R-:W-:Y:S02]  /*0420*/  FADD R13, R16, R5 ;  /* 0x00000005100d7221 */ /* 0x000fe40000000000 */
[----:B------:R-:W-:Y:S01]  /*0430*/  @!P4 FMUL R10, R10, 16777216 ;  /* 0x4b8000000a0ac820 */ /* 0x000fe20000400000 */
[----:B-1----:R-:W-:Y:S01]  /*0440*/  FMUL R8, R8, R11 ;  /* 0x0000000b08087220 */ /* 0x002fe20000400000 */
[----:B-----5:R-:W-:Y:S01]  /*0450*/  FADD R21, R12, -R21 ;  /* 0x800000150c157221 */ /* 0x020fe20000000000 */
[----:B----4-:R-:W-:Y:S01]  /*0460*/  FADD R18, R13, -R18 ;  /* 0x800000120d127221 */ /* 0x010fe20000000000 */
[----:B--2---:R-:W-:-:S02]  /*0470*/  FMUL R5, R9, R10 ;  /* 0x0000000a09057220 */ /* 0x004fc40000400000 */
[----:B------:R-:W-:Y:S02]  /*0480*/  FMUL R8, R21, R8 ;  /* 0x0000000815087220 */ /* 0x000fe40000400000 */
[----:B------:R-:W-:Y:S02]  /*0490*/  FMUL R5, R18, R5 ;  /* 0x0000000512057220 */ /* 0x000fe40000400000 */
[----:B------:R-:W-:Y:S02]  /*04a0*/  FFMA R8, R8, R14, R17 ;  /* 0x0000000e08087223 */ /* 0x000fe40000000011 */
[----:B------:R-:W-:Y:S01]  /*04b0*/  FFMA R15, R5, R15, R24 ;  /* 0x0000000f050f7223 */ /* 0x000fe20000000018 */
[----:B------:R0:W-:Y:S02]  /*04c0*/  @!P0 STG.E.64 desc[UR4][R2.64], R12 ;  /* 0x0000000c02008986 */ /* 0x0001e4000c101b04 */
[----:B------:R-:W-:Y:S02]  /*04d0*/  FSETP.GEU.AND P1, PT, R8, RZ, PT ;  /* 0x000000ff0800720b */ /* 0x000fe40003f2e000 */
[----:B------:R-:W-:Y:S01]  /*04e0*/  FSETP.GEU.AND P2, PT, R15, RZ, PT ;  /* 0x000000ff0f00720b */ /* 0x000fe20003f4e000 */
[----:B0-----:R-:W-:Y:S01]  /*04f0*/  IMAD.WIDE R4, R0, 0x4, R6 ;  /* 0x0000000400047825 */ /* 0x001fe200078e0206 */
[----:B------:R-:W-:-:S02]  /*0500*/  FSEL R8, R8, RZ, P1 ;  /* 0x000000ff08087208 */ /* 0x000fc40000800000 */
[----:B------:R-:W-:Y:S01]  /*0510*/  FSEL R9, R15, RZ, P2 ;  /* 0x000000ff0f097208 */ /* 0x000fe20001000000 */
[----:B------:R-:W-:Y:S08]  /*0520*/  @P0 EXIT ;  /* 0x000000000000094d */ /* 0x000ff00003800000 */
[----:B------:R-:W-:Y:S01]  /*0530*/  STG.E.64 desc[UR4][R4.64], R8 ;  /* 0x0000000804007986 */ /* 0x000fe2000c101b04 */
[----:B------:R-:W-:Y:S05]  /*0540*/  EXIT ;  /* 0x000000000000794d */ /* 0x000fea0003800000 */
.L_x_0:
[----:B------:R-:W-:-:S00]  /*0550*/  BRA `(.L_x_0) ;  /* 0xfffffffc00fc7947 */ /* 0x000fc0000383ffff */
[----:B------:R-:W-:-:S00]  /*0560*/  NOP ;  /* 0x0000000000007918 */ /* 0x000fc00000000000 */
        /* <DEDUP_REMOVED lines=9> */
.L_x_1:


//--------------------- .nv.global.init           --------------------------
	.section	.nv.global.init,"aw",@progbits
.nv.global.init:
	.type		_$_str,@object
	.size		_$_str,(_$_str_$_2 - _$_str)
_$_str:
        /*0000*/ 	.byte	0x5f, 0x5f, 0x43, 0x55, 0x44, 0x41, 0x5f, 0x46, 0x54, 0x5a, 0x00
	.type		_$_str_$_2,@object
	.size		_$_str_$_2,(.L_1 - _$_str_$_2)
_$_str_$_2:
        /*000b*/ 	.byte	0x5f, 0x5f, 0x43, 0x55, 0x44, 0x41, 0x5f, 0x50, 0x52, 0x45, 0x43, 0x5f, 0x53, 0x51, 0x52, 0x54
        /*001b*/ 	.byte	0x00
.L_1:


//--------------------- .nv.constant0.triton_poi_fused__native_batch_norm_legit_no_training_convolution_relu_1 --------------------------
	.section	.nv.constant0.triton_poi_fused__native_batch_norm_legit_no_training_convolution_relu_1,"a",@progbits
	.sectionflags	@""
	.align	4
.nv.constant0.triton_poi_fused__native_batch_norm_legit_no_training_convolution_relu_1:
	.zero		588
